//
// Generated by NVIDIA NVVM Compiler
//
// Compiler Build ID: CL-36424714
// Cuda compilation tools, release 13.0, V13.0.88
// Based on NVVM 20.0.0
//

.version 9.0
.target sm_100
.address_size 64

	// .globl	_Z19MultiplicarVectoresPiS_S_i

.visible .entry _Z19MultiplicarVectoresPiS_S_i(
	.param .u64 .ptr .align 1 _Z19MultiplicarVectoresPiS_S_i_param_0,
	.param .u64 .ptr .align 1 _Z19MultiplicarVectoresPiS_S_i_param_1,
	.param .u64 .ptr .align 1 _Z19MultiplicarVectoresPiS_S_i_param_2,
	.param .u32 _Z19MultiplicarVectoresPiS_S_i_param_3
)
{
	.reg .pred 	%p<2>;
	.reg .b32 	%r<9>;
	.reg .b64 	%rd<11>;

	ld.param.u64 	%rd1, [_Z19MultiplicarVectoresPiS_S_i_param_0];
	ld.param.u64 	%rd2, [_Z19MultiplicarVectoresPiS_S_i_param_1];
	ld.param.u64 	%rd3, [_Z19MultiplicarVectoresPiS_S_i_param_2];
	ld.param.u32 	%r2, [_Z19MultiplicarVectoresPiS_S_i_param_3];
	mov.u32 	%r3, %ctaid.x;
	mov.u32 	%r4, %ntid.x;
	mov.u32 	%r5, %tid.x;
	mad.lo.s32 	%r1, %r3, %r4, %r5;
	setp.ge.s32 	%p1, %r1, %r2;
	@%p1 bra 	$L__BB0_2;
	cvta.to.global.u64 	%rd4, %rd1;
	cvta.to.global.u64 	%rd5, %rd2;
	cvta.to.global.u64 	%rd6, %rd3;
	mul.wide.s32 	%rd7, %r1, 4;
	add.s64 	%rd8, %rd4, %rd7;
	ld.global.u32 	%r6, [%rd8];
	add.s64 	%rd9, %rd5, %rd7;
	ld.global.u32 	%r7, [%rd9];
	mul.lo.s32 	%r8, %r7, %r6;
	add.s64 	%rd10, %rd6, %rd7;
	st.global.u32 	[%rd10], %r8;
$L__BB0_2:
	ret;

}


// ===== COMPILED SASS (sm_100) =====

	.target	sm_100

	.elftype	@"ET_EXEC"


//--------------------- .note.nv.tkinfo           --------------------------
	.section	.note.nv.tkinfo,"",@"SHT_NOTE"
	.sectionflags	@"SHF_NOTE_NV_TKINFO"
	.tkinfo
        /*0018*/ 	.word	0x00000002
        /*0030*/ 	.string	""
        /*0030*/ 	.string	"ptxas"
        /*0030*/ 	.string	"Cuda compilation tools, release 13.0, V13.0.88"
        /*0030*/ 	.string	"Build cuda_13.0.r13.0/compiler.36424714_0"
        /*0030*/ 	.string	"-arch sm_100 -m 64 "



//--------------------- .note.nv.cuinfo           --------------------------
	.section	.note.nv.cuinfo,"",@"SHT_NOTE"
	.sectionflags	@"SHF_NOTE_NV_CUINFO"
        /*0018*/ 	.short	0x0002
        /*001a*/ 	.short	0x0064
        /*001c*/ 	.short	0x0082
	.zero		2


//--------------------- .nv.info                  --------------------------
	.section	.nv.info,"",@"SHT_CUDA_INFO"
	.align	4


	//----- nvinfo : EIATTR_REGCOUNT
	.align		4
        /*0000*/ 	.byte	0x04, 0x2f
        /*0002*/ 	.short	(.L_1 - .L_0)
	.align		4
.L_0:
        /*0004*/ 	.word	index@(_Z19MultiplicarVectoresPiS_S_i)
        /*0008*/ 	.word	0x0000000c


	//----- nvinfo : EIATTR_FRAME_SIZE
	.align		4
.L_1:
        /*000c*/ 	.byte	0x04, 0x11
        /*000e*/ 	.short	(.L_3 - .L_2)
	.align		4
.L_2:
        /*0010*/ 	.word	index@(_Z19MultiplicarVectoresPiS_S_i)
        /*0014*/ 	.word	0x00000000


	//----- nvinfo : EIATTR_MIN_STACK_SIZE
	.align		4
.L_3:
        /*0018*/ 	.byte	0x04, 0x12
        /*001a*/ 	.short	(.L_5 - .L_4)
	.align		4
.L_4:
        /*001c*/ 	.word	index@(_Z19MultiplicarVectoresPiS_S_i)
        /*0020*/ 	.word	0x00000000
.L_5:


//--------------------- .nv.compat                --------------------------
	.section	.nv.compat,"",@"SHT_CUDA_COMPAT_INFO"
	.align	4
        /*0000*/ 	.byte	0x02, 0x09, 0x00, 0x00, 0x02, 0x02, 0x01, 0x00, 0x02, 0x05, 0x05, 0x00, 0x03, 0x07, 0x01, 0x01
        /*0010*/ 	.byte	0x02, 0x03, 0x00, 0x00, 0x02, 0x06, 0x01, 0x00, 0x04, 0x0b, 0x08, 0x00, 0x09, 0x00, 0x00, 0x00
        /*0020*/ 	.byte	0x00, 0x00, 0x00, 0x00


//--------------------- .nv.info._Z19MultiplicarVectoresPiS_S_i --------------------------
	.section	.nv.info._Z19MultiplicarVectoresPiS_S_i,"",@"SHT_CUDA_INFO"
	.sectionflags	@""
	.align	4


	//----- nvinfo : EIATTR_CUDA_API_VERSION
	.align		4
        /*0000*/ 	.byte	0x04, 0x37
        /*0002*/ 	.short	(.L_7 - .L_6)
.L_6:
        /*0004*/ 	.word	0x00000082


	//----- nvinfo : EIATTR_KPARAM_INFO
	.align		4
.L_7:
        /*0008*/ 	.byte	0x04, 0x17
        /*000a*/ 	.short	(.L_9 - .L_8)
.L_8:
        /*000c*/ 	.word	0x00000000
        /*0010*/ 	.short	0x0003
        /*0012*/ 	.short	0x0018
        /*0014*/ 	.byte	0x00, 0xf0, 0x11, 0x00


	//----- nvinfo : EIATTR_KPARAM_INFO
	.align		4
.L_9:
        /*0018*/ 	.byte	0x04, 0x17
        /*001a*/ 	.short	(.L_11 - .L_10)
.L_10:
        /*001c*/ 	.word	0x00000000
        /*0020*/ 	.short	0x0002
        /*0022*/ 	.short	0x0010
        /*0024*/ 	.byte	0x00, 0xf5, 0x21, 0x00


	//----- nvinfo : EIATTR_KPARAM_INFO
	.align		4
.L_11:
        /*0028*/ 	.byte	0x04, 0x17
        /*002a*/ 	.short	(.L_13 - .L_12)
.L_12:
        /*002c*/ 	.word	0x00000000
        /*0030*/ 	.short	0x0001
        /*0032*/ 	.short	0x0008
        /*0034*/ 	.byte	0x00, 0xf5, 0x21, 0x00


	//----- nvinfo : EIATTR_KPARAM_INFO
	.align		4
.L_13:
        /*0038*/ 	.byte	0x04, 0x17
        /*003a*/ 	.short	(.L_15 - .L_14)
.L_14:
        /*003c*/ 	.word	0x00000000
        /*0040*/ 	.short	0x0000
        /*0042*/ 	.short	0x0000
        /*0044*/ 	.byte	0x00, 0xf5, 0x21, 0x00


	//----- nvinfo : EIATTR_SPARSE_MMA_MASK
	.align		4
.L_15:
        /*0048*/ 	.byte	0x03, 0x50
        /*004a*/ 	.short	0x0000


	//----- nvinfo : EIATTR_MAXREG_COUNT
	.align		4
        /*004c*/ 	.byte	0x03, 0x1b
        /*004e*/ 	.short	0x00ff


	//----- nvinfo : EIATTR_MERCURY_ISA_VERSION
	.align		4
        /*0050*/ 	.byte	0x03, 0x5f
        /*0052*/ 	.short	0x0101


	//----- nvinfo : EIATTR_VRC_CTA_INIT_COUNT
	.align		4
        /*0054*/ 	.byte	0x02, 0x4a
	.zero		1
	.zero		1


	//----- nvinfo : EIATTR_EXIT_INSTR_OFFSETS
	.align		4
        /*0058*/ 	.byte	0x04, 0x1c
        /*005a*/ 	.short	(.L_17 - .L_16)


	//   ....[0]....
.L_16:
        /*005c*/ 	.word	0x00000070


	//   ....[1]....
        /*0060*/ 	.word	0x00000130


	//----- nvinfo : EIATTR_CBANK_PARAM_SIZE
	.align		4
.L_17:
        /*0064*/ 	.byte	0x03, 0x19
        /*0066*/ 	.short	0x001c


	//----- nvinfo : EIATTR_PARAM_CBANK
	.align		4
        /*0068*/ 	.byte	0x04, 0x0a
        /*006a*/ 	.short	(.L_19 - .L_18)
	.align		4
.L_18:
        /*006c*/ 	.word	index@(.nv.constant0._Z19MultiplicarVectoresPiS_S_i)
        /*0070*/ 	.short	0x0380
        /*0072*/ 	.short	0x001c


	//----- nvinfo : EIATTR_SW_WAR
	.align		4
.L_19:
        /*0074*/ 	.byte	0x04, 0x36
        /*0076*/ 	.short	(.L_21 - .L_20)
.L_20:
        /*0078*/ 	.word	0x00000008
.L_21:


//--------------------- .nv.callgraph             --------------------------
	.section	.nv.callgraph,"",@"SHT_CUDA_CALLGRAPH"
	.align	4
	.sectionentsize	8
	.align		4
        /*0000*/ 	.word	0x00000000
	.align		4
        /*0004*/ 	.word	0xffffffff
	.align		4
        /*0008*/ 	.word	0x00000000
	.align		4
        /*000c*/ 	.word	0xfffffffe
	.align		4
        /*0010*/ 	.word	0x00000000
	.align		4
        /*0014*/ 	.word	0xfffffffd
	.align		4
        /*0018*/ 	.word	0x00000000
	.align		4
        /*001c*/ 	.word	0xfffffffc


//--------------------- .text._Z19MultiplicarVectoresPiS_S_i --------------------------
	.section	.text._Z19MultiplicarVectoresPiS_S_i,"ax",@progbits
	.align	128
        .global         _Z19MultiplicarVectoresPiS_S_i
        .type           _Z19MultiplicarVectoresPiS_S_i,@function
        .size           _Z19MultiplicarVectoresPiS_S_i,(.L_x_1 - _Z19MultiplicarVectoresPiS_S_i)
        .other          _Z19MultiplicarVectoresPiS_S_i,@"STO_CUDA_ENTRY STV_DEFAULT"
_Z19MultiplicarVectoresPiS_S_i:
.text._Z19MultiplicarVectoresPiS_S_i:
[----:B------:R-:W-:Y:S01]  /*0000*/  LDC R1, c[0x0][0x37c] ;  /* 0x0000df00ff017b82 */ /* 0x000fe20000000800 */
[----:B------:R-:W0:Y:S07]  /*0010*/  S2R R0, SR_TID.X ;  /* 0x0000000000007919 */ /* 0x000e2e0000002100 */
[----:B------:R-:W0:Y:S01]  /*0020*/  S2UR UR4, SR_CTAID.X ;  /* 0x00000000000479c3 */ /* 0x000e220000002500 */
[----:B------:R-:W1:Y:S07]  /*0030*/  LDCU UR5, c[0x0][0x398] ;  /* 0x00007300ff0577ac */ /* 0x000e6e0008000800 */
[----:B------:R-:W0:Y:S02]  /*0040*/  LDC R9, c[0x0][0x360] ;  /* 0x0000d800ff097b82 */ /* 0x000e240000000800 */
[----:B0-----:R-:W-:-:S05]  /*0050*/  IMAD R9, R9, UR4, R0 ;  /* 0x0000000409097c24 */ /* 0x001fca000f8e0200 */
[----:B-1----:R-:W-:-:S13]  /*0060*/  ISETP.GE.AND P0, PT, R9, UR5, PT ;  /* 0x0000000509007c0c */ /* 0x002fda000bf06270 */
[----:B------:R-:W-:Y:S05]  /*0070*/  @P0 EXIT ;  /* 0x000000000000094d */ /* 0x000fea0003800000 */
[----:B------:R-:W0:Y:S01]  /*0080*/  LDC.64 R2, c[0x0][0x380] ;  /* 0x0000e000ff027b82 */ /* 0x000e220000000a00 */
[----:B------:R-:W1:Y:S07]  /*0090*/  LDCU.64 UR4, c[0x0][0x358] ;  /* 0x00006b00ff0477ac */ /* 0x000e6e0008000a00 */
[----:B------:R-:W2:Y:S08]  /*00a0*/  LDC.64 R4, c[0x0][0x388] ;  /* 0x0000e200ff047b82 */ /* 0x000eb00000000a00 */
[----:B------:R-:W3:Y:S01]  /*00b0*/  LDC.64 R6, c[0x0][0x390] ;  /* 0x0000e400ff067b82 */ /* 0x000ee20000000a00 */
[----:B0-----:R-:W-:-:S06]  /*00c0*/  IMAD.WIDE R2, R9, 0x4, R2 ;  /* 0x0000000409027825 */ /* 0x001fcc00078e0202 */
[----:B-1----:R-:W4:Y:S01]  /*00d0*/  LDG.E R2, desc[UR4][R2.64] ;  /* 0x0000000402027981 */ /* 0x002f22000c1e1900 */
[----:B--2---:R-:W-:-:S06]  /*00e0*/  IMAD.WIDE R4, R9, 0x4, R4 ;  /* 0x0000000409047825 */ /* 0x004fcc00078e0204 */
[----:B------:R-:W4:Y:S01]  /*00f0*/  LDG.E R5, desc[UR4][R4.64] ;  /* 0x0000000404057981 */ /* 0x000f22000c1e1900 */
[----:B---3--:R-:W-:-:S04]  /*0100*/  IMAD.WIDE R6, R9, 0x4, R6 ;  /* 0x0000000409067825 */ /* 0x008fc800078e0206 */
[----:B----4-:R-:W-:-:S05]  /*0110*/  IMAD R9, R2, R5, RZ ;  /* 0x0000000502097224 */ /* 0x010fca00078e02ff */
[----:B------:R-:W-:Y:S01]  /*0120*/  STG.E desc[UR4][R6.64], R9 ;  /* 0x0000000906007986 */ /* 0x000fe2000c101904 */
[----:B------:R-:W-:Y:S05]  /*0130*/  EXIT ;  /* 0x000000000000794d */ /* 0x000fea0003800000 */
.L_x_0:
[----:B------:R-:W-:-:S00]  /*0140*/  BRA `(.L_x_0) ;  /* 0xfffffffc00fc7947 */ /* 0x000fc0000383ffff */
[----:B------:R-:W-:-:S00]  /*0150*/  NOP ;  /* 0x0000000000007918 */ /* 0x000fc00000000000 */
        /* <DEDUP_REMOVED lines=10> */
.L_x_1:


//--------------------- .nv.shared.reserved.0     --------------------------
	.section	.nv.shared.reserved.0,"aw",@nobits
	.weak		__nv_reservedSMEM_offset_0_alias
	.size		__nv_reservedSMEM_offset_0_alias, 0, 64
	.other		__nv_reservedSMEM_offset_0_alias,@"STO_CUDA_RESERVED_SHARED STV_DEFAULT"
__nv_reservedSMEM_offset_0_alias:
	.zero		0
	.zero		64


//--------------------- .nv.constant0._Z19MultiplicarVectoresPiS_S_i --------------------------
	.section	.nv.constant0._Z19MultiplicarVectoresPiS_S_i,"a",@progbits
	.sectionflags	@""
	.align	4
.nv.constant0._Z19MultiplicarVectoresPiS_S_i:
	.zero		924


//--------------------- SYMBOLS --------------------------

	.type		.nv.reservedSmem.offset0,@object
	.size		.nv.reservedSmem.offset0,0x4
